//
// Generated by NVIDIA NVVM Compiler
//
// Compiler Build ID: CL-36424714
// Cuda compilation tools, release 13.0, V13.0.88
// Based on NVVM 20.0.0
//

.version 9.0
.target sm_100
.address_size 64

	// .globl	_Z16histogram_kernelPKiPiii
.extern .shared .align 16 .b8 hist_s[];

.visible .entry _Z16histogram_kernelPKiPiii(
	.param .u64 .ptr .align 1 _Z16histogram_kernelPKiPiii_param_0,
	.param .u64 .ptr .align 1 _Z16histogram_kernelPKiPiii_param_1,
	.param .u32 _Z16histogram_kernelPKiPiii_param_2,
	.param .u32 _Z16histogram_kernelPKiPiii_param_3
)
{
	.reg .pred 	%p<8>;
	.reg .b32 	%r<33>;
	.reg .b64 	%rd<9>;

	ld.param.u64 	%rd2, [_Z16histogram_kernelPKiPiii_param_0];
	ld.param.u64 	%rd3, [_Z16histogram_kernelPKiPiii_param_1];
	ld.param.u32 	%r14, [_Z16histogram_kernelPKiPiii_param_2];
	ld.param.u32 	%r15, [_Z16histogram_kernelPKiPiii_param_3];
	mov.u32 	%r32, %tid.x;
	setp.ge.u32 	%p1, %r32, %r15;
	@%p1 bra 	$L__BB0_3;
	mov.u32 	%r2, %ntid.x;
	mov.u32 	%r17, hist_s;
	mov.u32 	%r30, %r32;
$L__BB0_2:
	shl.b32 	%r16, %r30, 2;
	add.s32 	%r18, %r17, %r16;
	mov.b32 	%r19, 0;
	st.shared.u32 	[%r18], %r19;
	add.s32 	%r30, %r30, %r2;
	setp.lt.u32 	%p2, %r30, %r15;
	@%p2 bra 	$L__BB0_2;
$L__BB0_3:
	bar.sync 	0;
	mov.u32 	%r5, %ntid.x;
	mov.u32 	%r20, %ctaid.x;
	mad.lo.s32 	%r31, %r5, %r20, %r32;
	setp.ge.u32 	%p3, %r31, %r14;
	@%p3 bra 	$L__BB0_6;
	cvta.to.global.u64 	%rd4, %rd2;
	mul.wide.u32 	%rd5, %r31, 4;
	add.s64 	%rd6, %rd4, %rd5;
	mov.u32 	%r21, %nctaid.x;
	mul.lo.s32 	%r7, %r5, %r21;
	ld.global.u32 	%r22, [%rd6];
	shl.b32 	%r23, %r22, 2;
	mov.u32 	%r24, hist_s;
	add.s32 	%r8, %r24, %r23;
$L__BB0_5:
	atom.shared.add.u32 	%r25, [%r8], 1;
	add.s32 	%r31, %r31, %r7;
	setp.lt.u32 	%p4, %r31, %r14;
	@%p4 bra 	$L__BB0_5;
$L__BB0_6:
	setp.ge.u32 	%p5, %r32, %r15;
	bar.sync 	0;
	@%p5 bra 	$L__BB0_11;
	cvta.to.global.u64 	%rd1, %rd3;
	mov.u32 	%r27, hist_s;
$L__BB0_8:
	shl.b32 	%r26, %r32, 2;
	add.s32 	%r28, %r27, %r26;
	ld.shared.u32 	%r12, [%r28];
	setp.eq.s32 	%p6, %r12, 0;
	@%p6 bra 	$L__BB0_10;
	mul.wide.u32 	%rd7, %r32, 4;
	add.s64 	%rd8, %rd1, %rd7;
	atom.global.add.u32 	%r29, [%rd8], %r12;
$L__BB0_10:
	add.s32 	%r32, %r32, %r5;
	setp.lt.u32 	%p7, %r32, %r15;
	@%p7 bra 	$L__BB0_8;
$L__BB0_11:
	ret;

}


// ===== COMPILED SASS (sm_100) =====

	.target	sm_100

	.elftype	@"ET_EXEC"


//--------------------- .note.nv.tkinfo           --------------------------
	.section	.note.nv.tkinfo,"",@"SHT_NOTE"
	.sectionflags	@"SHF_NOTE_NV_TKINFO"
	.tkinfo
        /*0018*/ 	.word	0x00000002
        /*0030*/ 	.string	""
        /*0030*/ 	.string	"ptxas"
        /*0030*/ 	.string	"Cuda compilation tools, release 13.0, V13.0.88"
        /*0030*/ 	.string	"Build cuda_13.0.r13.0/compiler.36424714_0"
        /*0030*/ 	.string	"-arch sm_100 -m 64 "



//--------------------- .note.nv.cuinfo           --------------------------
	.section	.note.nv.cuinfo,"",@"SHT_NOTE"
	.sectionflags	@"SHF_NOTE_NV_CUINFO"
        /*0018*/ 	.short	0x0002
        /*001a*/ 	.short	0x0064
        /*001c*/ 	.short	0x0082
	.zero		2


//--------------------- .nv.info                  --------------------------
	.section	.nv.info,"",@"SHT_CUDA_INFO"
	.align	4


	//----- nvinfo : EIATTR_REGCOUNT
	.align		4
        /*0000*/ 	.byte	0x04, 0x2f
        /*0002*/ 	.short	(.L_1 - .L_0)
	.align		4
.L_0:
        /*0004*/ 	.word	index@(_Z16histogram_kernelPKiPiii)
        /*0008*/ 	.word	0x0000000c


	//----- nvinfo : EIATTR_FRAME_SIZE
	.align		4
.L_1:
        /*000c*/ 	.byte	0x04, 0x11
        /*000e*/ 	.short	(.L_3 - .L_2)
	.align		4
.L_2:
        /*0010*/ 	.word	index@(_Z16histogram_kernelPKiPiii)
        /*0014*/ 	.word	0x00000000


	//----- nvinfo : EIATTR_MIN_STACK_SIZE
	.align		4
.L_3:
        /*0018*/ 	.byte	0x04, 0x12
        /*001a*/ 	.short	(.L_5 - .L_4)
	.align		4
.L_4:
        /*001c*/ 	.word	index@(_Z16histogram_kernelPKiPiii)
        /*0020*/ 	.word	0x00000000
.L_5:


//--------------------- .nv.compat                --------------------------
	.section	.nv.compat,"",@"SHT_CUDA_COMPAT_INFO"
	.align	4
        /*0000*/ 	.byte	0x02, 0x09, 0x00, 0x00, 0x02, 0x02, 0x01, 0x00, 0x02, 0x05, 0x05, 0x00, 0x03, 0x07, 0x01, 0x01
        /*0010*/ 	.byte	0x02, 0x03, 0x00, 0x00, 0x02, 0x06, 0x01, 0x00, 0x04, 0x0b, 0x08, 0x00, 0x09, 0x00, 0x00, 0x00
        /*0020*/ 	.byte	0x00, 0x00, 0x00, 0x00


//--------------------- .nv.info._Z16histogram_kernelPKiPiii --------------------------
	.section	.nv.info._Z16histogram_kernelPKiPiii,"",@"SHT_CUDA_INFO"
	.sectionflags	@""
	.align	4


	//----- nvinfo : EIATTR_CUDA_API_VERSION
	.align		4
        /*0000*/ 	.byte	0x04, 0x37
        /*0002*/ 	.short	(.L_7 - .L_6)
.L_6:
        /*0004*/ 	.word	0x00000082


	//----- nvinfo : EIATTR_KPARAM_INFO
	.align		4
.L_7:
        /*0008*/ 	.byte	0x04, 0x17
        /*000a*/ 	.short	(.L_9 - .L_8)
.L_8:
        /*000c*/ 	.word	0x00000000
        /*0010*/ 	.short	0x0003
        /*0012*/ 	.short	0x0014
        /*0014*/ 	.byte	0x00, 0xf0, 0x11, 0x00


	//----- nvinfo : EIATTR_KPARAM_INFO
	.align		4
.L_9:
        /*0018*/ 	.byte	0x04, 0x17
        /*001a*/ 	.short	(.L_11 - .L_10)
.L_10:
        /*001c*/ 	.word	0x00000000
        /*0020*/ 	.short	0x0002
        /*0022*/ 	.short	0x0010
        /*0024*/ 	.byte	0x00, 0xf0, 0x11, 0x00


	//----- nvinfo : EIATTR_KPARAM_INFO
	.align		4
.L_11:
        /*0028*/ 	.byte	0x04, 0x17
        /*002a*/ 	.short	(.L_13 - .L_12)
.L_12:
        /*002c*/ 	.word	0x00000000
        /*0030*/ 	.short	0x0001
        /*0032*/ 	.short	0x0008
        /*0034*/ 	.byte	0x00, 0xf5, 0x21, 0x00


	//----- nvinfo : EIATTR_KPARAM_INFO
	.align		4
.L_13:
        /*0038*/ 	.byte	0x04, 0x17
        /*003a*/ 	.short	(.L_15 - .L_14)
.L_14:
        /*003c*/ 	.word	0x00000000
        /*0040*/ 	.short	0x0000
        /*0042*/ 	.short	0x0000
        /*0044*/ 	.byte	0x00, 0xf5, 0x21, 0x00


	//----- nvinfo : EIATTR_SPARSE_MMA_MASK
	.align		4
.L_15:
        /*0048*/ 	.byte	0x03, 0x50
        /*004a*/ 	.short	0x0000


	//----- nvinfo : EIATTR_MAXREG_COUNT
	.align		4
        /*004c*/ 	.byte	0x03, 0x1b
        /*004e*/ 	.short	0x00ff


	//----- nvinfo : EIATTR_NUM_BARRIERS
	.align		4
        /*0050*/ 	.byte	0x02, 0x4c
        /*0052*/ 	.byte	0x01
	.zero		1


	//----- nvinfo : EIATTR_MERCURY_ISA_VERSION
	.align		4
        /*0054*/ 	.byte	0x03, 0x5f
        /*0056*/ 	.short	0x0101


	//----- nvinfo : EIATTR_VRC_CTA_INIT_COUNT
	.align		4
        /*0058*/ 	.byte	0x02, 0x4a
	.zero		1
	.zero		1


	//----- nvinfo : EIATTR_EXIT_INSTR_OFFSETS
	.align		4
        /*005c*/ 	.byte	0x04, 0x1c
        /*005e*/ 	.short	(.L_17 - .L_16)


	//   ....[0]....
.L_16:
        /*0060*/ 	.word	0x000002a0


	//   ....[1]....
        /*0064*/ 	.word	0x000003b0


	//----- nvinfo : EIATTR_CRS_STACK_SIZE
	.align		4
.L_17:
        /*0068*/ 	.byte	0x04, 0x1e
        /*006a*/ 	.short	(.L_19 - .L_18)
.L_18:
        /*006c*/ 	.word	0x00000000


	//----- nvinfo : EIATTR_CBANK_PARAM_SIZE
	.align		4
.L_19:
        /*0070*/ 	.byte	0x03, 0x19
        /*0072*/ 	.short	0x0018


	//----- nvinfo : EIATTR_PARAM_CBANK
	.align		4
        /*0074*/ 	.byte	0x04, 0x0a
        /*0076*/ 	.short	(.L_21 - .L_20)
	.align		4
.L_20:
        /*0078*/ 	.word	index@(.nv.constant0._Z16histogram_kernelPKiPiii)
        /*007c*/ 	.short	0x0380
        /*007e*/ 	.short	0x0018


	//----- nvinfo : EIATTR_SW_WAR
	.align		4
.L_21:
        /*0080*/ 	.byte	0x04, 0x36
        /*0082*/ 	.short	(.L_23 - .L_22)
.L_22:
        /*0084*/ 	.word	0x00000008
.L_23:


//--------------------- .nv.callgraph             --------------------------
	.section	.nv.callgraph,"",@"SHT_CUDA_CALLGRAPH"
	.align	4
	.sectionentsize	8
	.align		4
        /*0000*/ 	.word	0x00000000
	.align		4
        /*0004*/ 	.word	0xffffffff
	.align		4
        /*0008*/ 	.word	0x00000000
	.align		4
        /*000c*/ 	.word	0xfffffffe
	.align		4
        /*0010*/ 	.word	0x00000000
	.align		4
        /*0014*/ 	.word	0xfffffffd
	.align		4
        /*0018*/ 	.word	0x00000000
	.align		4
        /*001c*/ 	.word	0xfffffffc


//--------------------- .text._Z16histogram_kernelPKiPiii --------------------------
	.section	.text._Z16histogram_kernelPKiPiii,"ax",@progbits
	.align	128
        .global         _Z16histogram_kernelPKiPiii
        .type           _Z16histogram_kernelPKiPiii,@function
        .size           _Z16histogram_kernelPKiPiii,(.L_x_10 - _Z16histogram_kernelPKiPiii)
        .other          _Z16histogram_kernelPKiPiii,@"STO_CUDA_ENTRY STV_DEFAULT"
_Z16histogram_kernelPKiPiii:
.text._Z16histogram_kernelPKiPiii:
[----:B------:R-:W-:Y:S01]  /*0000*/  LDC R1, c[0x0][0x37c] ;  /* 0x0000df00ff017b82 */ /* 0x000fe20000000800 */
[----:B------:R-:W0:Y:S01]  /*0010*/  S2R R7, SR_TID.X ;  /* 0x0000000000077919 */ /* 0x000e220000002100 */
[----:B------:R-:W0:Y:S01]  /*0020*/  LDCU UR7, c[0x0][0x394] ;  /* 0x00007280ff0777ac */ /* 0x000e220008000800 */
[----:B------:R-:W-:Y:S01]  /*0030*/  BSSY.RECONVERGENT B0, `(.L_x_0) ;  /* 0x000000e000007945 */ /* 0x000fe20003800200 */
[----:B------:R-:W1:Y:S01]  /*0040*/  S2R R6, SR_CTAID.X ;  /* 0x0000000000067919 */ /* 0x000e620000002500 */
[----:B0-----:R-:W-:-:S13]  /*0050*/  ISETP.GE.U32.AND P0, PT, R7, UR7, PT ;  /* 0x0000000707007c0c */ /* 0x001fda000bf06070 */
[----:B-1----:R-:W-:Y:S05]  /*0060*/  @P0 BRA `(.L_x_1) ;  /* 0x0000000000280947 */ /* 0x002fea0003800000 */
[----:B------:R-:W0:Y:S01]  /*0070*/  S2R R5, SR_CgaCtaId ;  /* 0x0000000000057919 */ /* 0x000e220000008800 */
[----:B------:R-:W1:Y:S01]  /*0080*/  LDC R4, c[0x0][0x360] ;  /* 0x0000d800ff047b82 */ /* 0x000e620000000800 */
[----:B------:R-:W-:Y:S01]  /*0090*/  MOV R0, 0x400 ;  /* 0x0000040000007802 */ /* 0x000fe20000000f00 */
[----:B------:R-:W-:-:S03]  /*00a0*/  IMAD.MOV.U32 R3, RZ, RZ, R7 ;  /* 0x000000ffff037224 */ /* 0x000fc600078e0007 */
[----:B0-----:R-:W-:-:S07]  /*00b0*/  LEA R0, R5, R0, 0x18 ;  /* 0x0000000005007211 */ /* 0x001fce00078ec0ff */
.L_x_2:
[----:B------:R-:W-:Y:S02]  /*00c0*/  IMAD R2, R3, 0x4, R0 ;  /* 0x0000000403027824 */ /* 0x000fe400078e0200 */
[----:B-1----:R-:W-:-:S03]  /*00d0*/  IMAD.IADD R3, R4, 0x1, R3 ;  /* 0x0000000104037824 */ /* 0x002fc600078e0203 */
[----:B------:R0:W-:Y:S02]  /*00e0*/  STS [R2], RZ ;  /* 0x000000ff02007388 */ /* 0x0001e40000000800 */
[----:B------:R-:W-:-:S13]  /*00f0*/  ISETP.GE.U32.AND P0, PT, R3, UR7, PT ;  /* 0x0000000703007c0c */ /* 0x000fda000bf06070 */
[----:B0-----:R-:W-:Y:S05]  /*0100*/  @!P0 BRA `(.L_x_2) ;  /* 0xfffffffc00ec8947 */ /* 0x001fea000383ffff */
.L_x_1:
[----:B------:R-:W-:Y:S05]  /*0110*/  BSYNC.RECONVERGENT B0 ;  /* 0x0000000000007941 */ /* 0x000fea0003800200 */
.L_x_0:
[----:B------:R-:W0:Y:S01]  /*0120*/  LDCU UR6, c[0x0][0x360] ;  /* 0x00006c00ff0677ac */ /* 0x000e220008000800 */
[----:B------:R-:W-:Y:S01]  /*0130*/  BAR.SYNC.DEFER_BLOCKING 0x0 ;  /* 0x0000000000007b1d */ /* 0x000fe20000010000 */
[----:B------:R-:W-:-:S05]  /*0140*/  ISETP.GE.U32.AND P0, PT, R7, UR7, PT ;  /* 0x0000000707007c0c */ /* 0x000fca000bf06070 */
[----:B------:R-:W1:Y:S01]  /*0150*/  LDCU UR10, c[0x0][0x390] ;  /* 0x00007200ff0a77ac */ /* 0x000e620008000800 */
[----:B------:R-:W-:Y:S01]  /*0160*/  BSSY.RECONVERGENT B0, `(.L_x_3) ;  /* 0x0000012000007945 */ /* 0x000fe20003800200 */
[----:B------:R-:W2:Y:S01]  /*0170*/  LDCU.64 UR8, c[0x0][0x358] ;  /* 0x00006b00ff0877ac */ /* 0x000ea20008000a00 */
[----:B0-----:R-:W-:-:S05]  /*0180*/  IMAD R0, R6, UR6, R7 ;  /* 0x0000000606007c24 */ /* 0x001fca000f8e0207 */
[----:B-1----:R-:W-:-:S13]  /*0190*/  ISETP.GE.U32.AND P1, PT, R0, UR10, PT ;  /* 0x0000000a00007c0c */ /* 0x002fda000bf26070 */
[----:B--2---:R-:W-:Y:S05]  /*01a0*/  @P1 BRA `(.L_x_4) ;  /* 0x0000000000341947 */ /* 0x004fea0003800000 */
[----:B------:R-:W0:Y:S02]  /*01b0*/  LDC.64 R2, c[0x0][0x380] ;  /* 0x0000e000ff027b82 */ /* 0x000e240000000a00 */
[----:B0-----:R-:W-:-:S06]  /*01c0*/  IMAD.WIDE.U32 R2, R0, 0x4, R2 ;  /* 0x0000000400027825 */ /* 0x001fcc00078e0002 */
[----:B------:R-:W2:Y:S01]  /*01d0*/  LDG.E R2, desc[UR8][R2.64] ;  /* 0x0000000802027981 */ /* 0x000ea2000c1e1900 */
[----:B------:R-:W0:Y:S01]  /*01e0*/  S2UR UR5, SR_CgaCtaId ;  /* 0x00000000000579c3 */ /* 0x000e220000008800 */
[----:B------:R-:W-:-:S07]  /*01f0*/  UMOV UR4, 0x400 ;  /* 0x0000040000047882 */ /* 0x000fce0000000000 */
[----:B------:R-:W1:Y:S01]  /*0200*/  LDC R5, c[0x0][0x370] ;  /* 0x0000dc00ff057b82 */ /* 0x000e620000000800 */
[----:B0-----:R-:W-:Y:S01]  /*0210*/  ULEA UR4, UR5, UR4, 0x18 ;  /* 0x0000000405047291 */ /* 0x001fe2000f8ec0ff */
[----:B-1----:R-:W-:-:S05]  /*0220*/  IMAD R5, R5, UR6, RZ ;  /* 0x0000000605057c24 */ /* 0x002fca000f8e02ff */
[----:B--2---:R-:W-:-:S07]  /*0230*/  LEA R4, R2, UR4, 0x2 ;  /* 0x0000000402047c11 */ /* 0x004fce000f8e10ff */
.L_x_5:
[----:B------:R-:W-:Y:S01]  /*0240*/  IMAD.IADD R0, R5, 0x1, R0 ;  /* 0x0000000105007824 */ /* 0x000fe200078e0200 */
[----:B------:R0:W-:Y:S04]  /*0250*/  ATOMS.POPC.INC.32 RZ, [R4+URZ] ;  /* 0x0000000004ff7f8c */ /* 0x0001e8000d8000ff */
[----:B------:R-:W-:-:S13]  /*0260*/  ISETP.GE.U32.AND P1, PT, R0, UR10, PT ;  /* 0x0000000a00007c0c */ /* 0x000fda000bf26070 */
[----:B0-----:R-:W-:Y:S05]  /*0270*/  @!P1 BRA `(.L_x_5) ;  /* 0xfffffffc00f09947 */ /* 0x001fea000383ffff */
.L_x_4:
[----:B------:R-:W-:Y:S05]  /*0280*/  BSYNC.RECONVERGENT B0 ;  /* 0x0000000000007941 */ /* 0x000fea0003800200 */
.L_x_3:
[----:B------:R-:W-:Y:S06]  /*0290*/  BAR.SYNC.DEFER_BLOCKING 0x0 ;  /* 0x0000000000007b1d */ /* 0x000fec0000010000 */
[----:B------:R-:W-:Y:S05]  /*02a0*/  @P0 EXIT ;  /* 0x000000000000094d */ /* 0x000fea0003800000 */
[----:B------:R-:W0:Y:S01]  /*02b0*/  S2UR UR5, SR_CgaCtaId ;  /* 0x00000000000579c3 */ /* 0x000e220000008800 */
[----:B------:R-:W-:Y:S01]  /*02c0*/  UMOV UR4, 0x400 ;  /* 0x0000040000047882 */ /* 0x000fe20000000000 */
[----:B------:R-:W1:Y:S06]  /*02d0*/  LDCU UR7, c[0x0][0x394] ;  /* 0x00007280ff0777ac */ /* 0x000e6c0008000800 */
[----:B------:R-:W2:Y:S01]  /*02e0*/  LDC.64 R4, c[0x0][0x388] ;  /* 0x0000e200ff047b82 */ /* 0x000ea20000000a00 */
[----:B01----:R-:W-:-:S12]  /*02f0*/  ULEA UR4, UR5, UR4, 0x18 ;  /* 0x0000000405047291 */ /* 0x003fd8000f8ec0ff */
.L_x_8:
[----:B------:R-:W-:Y:S01]  /*0300*/  LEA R0, R7, UR4, 0x2 ;  /* 0x0000000407007c11 */ /* 0x000fe2000f8e10ff */
[----:B------:R-:W-:Y:S04]  /*0310*/  BSSY.RECONVERGENT B0, `(.L_x_6) ;  /* 0x0000006000007945 */ /* 0x000fe80003800200 */
[----:B0-----:R-:W0:Y:S02]  /*0320*/  LDS R9, [R0] ;  /* 0x0000000000097984 */ /* 0x001e240000000800 */
[----:B0-----:R-:W-:-:S13]  /*0330*/  ISETP.NE.AND P0, PT, R9, RZ, PT ;  /* 0x000000ff0900720c */ /* 0x001fda0003f05270 */
[----:B------:R-:W-:Y:S05]  /*0340*/  @!P0 BRA `(.L_x_7) ;  /* 0x0000000000088947 */ /* 0x000fea0003800000 */
[----:B--2---:R-:W-:-:S05]  /*0350*/  IMAD.WIDE.U32 R2, R7, 0x4, R4 ;  /* 0x0000000407027825 */ /* 0x004fca00078e0004 */
[----:B------:R0:W-:Y:S02]  /*0360*/  REDG.E.ADD.STRONG.GPU desc[UR8][R2.64], R9 ;  /* 0x000000090200798e */ /* 0x0001e4000c12e108 */
.L_x_7:
[----:B------:R-:W-:Y:S05]  /*0370*/  BSYNC.RECONVERGENT B0 ;  /* 0x0000000000007941 */ /* 0x000fea0003800200 */
.L_x_6:
[----:B------:R-:W-:-:S05]  /*0380*/  VIADD R7, R7, UR6 ;  /* 0x0000000607077c36 */ /* 0x000fca0008000000 */
[----:B------:R-:W-:-:S13]  /*0390*/  ISETP.GE.U32.AND P0, PT, R7, UR7, PT ;  /* 0x0000000707007c0c */ /* 0x000fda000bf06070 */
[----:B------:R-:W-:Y:S05]  /*03a0*/  @!P0 BRA `(.L_x_8) ;  /* 0xfffffffc00d48947 */ /* 0x000fea000383ffff */
[----:B------:R-:W-:Y:S05]  /*03b0*/  EXIT ;  /* 0x000000000000794d */ /* 0x000fea0003800000 */
.L_x_9:
[----:B------:R-:W-:-:S00]  /*03c0*/  BRA `(.L_x_9) ;  /* 0xfffffffc00fc7947 */ /* 0x000fc0000383ffff */
[----:B------:R-:W-:-:S00]  /*03d0*/  NOP ;  /* 0x0000000000007918 */ /* 0x000fc00000000000 */
        /* <DEDUP_REMOVED lines=10> */
.L_x_10:


//--------------------- .nv.shared._Z16histogram_kernelPKiPiii --------------------------
	.section	.nv.shared._Z16histogram_kernelPKiPiii,"aw",@nobits
	.sectionflags	@""
	.align	16
	.zero		1024


//--------------------- .nv.shared.reserved.0     --------------------------
	.section	.nv.shared.reserved.0,"aw",@nobits
	.weak		__nv_reservedSMEM_offset_0_alias
	.size		__nv_reservedSMEM_offset_0_alias, 0, 64
	.other		__nv_reservedSMEM_offset_0_alias,@"STO_CUDA_RESERVED_SHARED STV_DEFAULT"
__nv_reservedSMEM_offset_0_alias:
	.zero		0
	.zero		64


//--------------------- .nv.constant0._Z16histogram_kernelPKiPiii --------------------------
	.section	.nv.constant0._Z16histogram_kernelPKiPiii,"a",@progbits
	.sectionflags	@""
	.align	4
.nv.constant0._Z16histogram_kernelPKiPiii:
	.zero		920


//--------------------- SYMBOLS --------------------------

	.type		.nv.reservedSmem.offset0,@object
	.size		.nv.reservedSmem.offset0,0x4
	.type		.nv.reservedSmem.cap,@object
	.size		.nv.reservedSmem.cap,0x4
